	.headerflags	@"EF_CUDA_TEXMODE_UNIFIED EF_CUDA_64BIT_ADDRESS EF_CUDA_ACCELERATORS EF_CUDA_SM90 EF_CUDA_VIRTUAL_SM(EF_CUDA_SM90)"
	.elftype	@"ET_EXEC"


//--------------------- .nv.info                  --------------------------
	.section	.nv.info,"",@"SHT_CUDA_INFO"
	.align	4


	//----- nvinfo : EIATTR_REGCOUNT
	.align		4
        /*0000*/ 	.byte	0x04, 0x2f
        /*0002*/ 	.short	(.L_1 - .L_0)
	.align		4
.L_0:
        /*0004*/ 	.word	index@(triton_poi_fused_1)
        /*0008*/ 	.word	0x0000001e


	//----- nvinfo : EIATTR_MIN_STACK_SIZE
	.align		4
.L_1:
        /*000c*/ 	.byte	0x04, 0x12
        /*000e*/ 	.short	(.L_3 - .L_2)
	.align		4
.L_2:
        /*0010*/ 	.word	index@(triton_poi_fused_1)
        /*0014*/ 	.word	0x00000000


	//----- nvinfo : EIATTR_FRAME_SIZE
	.align		4
.L_3:
        /*0018*/ 	.byte	0x04, 0x11
        /*001a*/ 	.short	(.L_5 - .L_4)
	.align		4
.L_4:
        /*001c*/ 	.word	index@(triton_poi_fused_1)
        /*0020*/ 	.word	0x00000000


	//----- nvinfo : EIATTR_MIN_STACK_SIZE
	.align		4
.L_5:
        /*0024*/ 	.byte	0x04, 0x12
        /*0026*/ 	.short	(.L_7 - .L_6)
	.align		4
.L_6:
        /*0028*/ 	.word	index@(triton_poi_fused_1)
        /*002c*/ 	.word	0x00000000
.L_7:


//--------------------- .nv.info.triton_poi_fused_1 --------------------------
	.section	.nv.info.triton_poi_fused_1,"",@"SHT_CUDA_INFO"
	.sectionflags	@""
	.align	4


	//----- nvinfo : EIATTR_CUDA_API_VERSION
	.align		4
        /*0000*/ 	.byte	0x04, 0x37
        /*0002*/ 	.short	(.L_9 - .L_8)
.L_8:
        /*0004*/ 	.word	0x0000007c


	//----- nvinfo : EIATTR_KPARAM_INFO
	.align		4
.L_9:
        /*0008*/ 	.byte	0x04, 0x17
        /*000a*/ 	.short	(.L_11 - .L_10)
.L_10:
        /*000c*/ 	.word	0x00000000
        /*0010*/ 	.short	0x0003
        /*0012*/ 	.short	0x0014
        /*0014*/ 	.byte	0x00, 0xf0, 0x11, 0x00


	//----- nvinfo : EIATTR_KPARAM_INFO
	.align		4
.L_11:
        /*0018*/ 	.byte	0x04, 0x17
        /*001a*/ 	.short	(.L_13 - .L_12)
.L_12:
        /*001c*/ 	.word	0x00000000
        /*0020*/ 	.short	0x0002
        /*0022*/ 	.short	0x0010
        /*0024*/ 	.byte	0x00, 0xf0, 0x11, 0x00


	//----- nvinfo : EIATTR_KPARAM_INFO
	.align		4
.L_13:
        /*0028*/ 	.byte	0x04, 0x17
        /*002a*/ 	.short	(.L_15 - .L_14)
.L_14:
        /*002c*/ 	.word	0x00000000
        /*0030*/ 	.short	0x0001
        /*0032*/ 	.short	0x0008
        /*0034*/ 	.byte	0x00, 0xf4, 0x21, 0x00


	//----- nvinfo : EIATTR_KPARAM_INFO
	.align		4
.L_15:
        /*0038*/ 	.byte	0x04, 0x17
        /*003a*/ 	.short	(.L_17 - .L_16)
.L_16:
        /*003c*/ 	.word	0x00000000
        /*0040*/ 	.short	0x0000
        /*0042*/ 	.short	0x0000
        /*0044*/ 	.byte	0x00, 0xf4, 0x21, 0x00


	//----- nvinfo : EIATTR_SPARSE_MMA_MASK
	.align		4
.L_17:
        /*0048*/ 	.byte	0x03, 0x50
        /*004a*/ 	.short	0x0000


	//----- nvinfo : EIATTR_MAXREG_COUNT
	.align		4
        /*004c*/ 	.byte	0x03, 0x1b
        /*004e*/ 	.short	0x00ff


	//----- nvinfo : EIATTR_EXIT_INSTR_OFFSETS
	.align		4
        /*0050*/ 	.byte	0x04, 0x1c
        /*0052*/ 	.short	(.L_19 - .L_18)


	//   ....[0]....
.L_18:
        /*0054*/ 	.word	0x00000900


	//   ....[1]....
        /*0058*/ 	.word	0x000009a0


	//----- nvinfo : EIATTR_REQNTID
	.align		4
.L_19:
        /*005c*/ 	.byte	0x04, 0x10
        /*005e*/ 	.short	(.L_21 - .L_20)
.L_20:
        /*0060*/ 	.word	0x00000080
        /*0064*/ 	.word	0x00000001
        /*0068*/ 	.word	0x00000001


	//----- nvinfo : EIATTR_CBANK_PARAM_SIZE
	.align		4
.L_21:
        /*006c*/ 	.byte	0x03, 0x19
        /*006e*/ 	.short	0x0018


	//----- nvinfo : EIATTR_PARAM_CBANK
	.align		4
        /*0070*/ 	.byte	0x04, 0x0a
        /*0072*/ 	.short	(.L_23 - .L_22)
	.align		4
.L_22:
        /*0074*/ 	.word	index@(.nv.constant0.triton_poi_fused_1)
        /*0078*/ 	.short	0x0210
        /*007a*/ 	.short	0x0018


	//----- nvinfo : EIATTR_SW_WAR
	.align		4
.L_23:
        /*007c*/ 	.byte	0x04, 0x36
        /*007e*/ 	.short	(.L_25 - .L_24)
.L_24:
        /*0080*/ 	.word	0x00000008
.L_25:


//--------------------- .nv.callgraph             --------------------------
	.section	.nv.callgraph,"",@"SHT_CUDA_CALLGRAPH"
	.align	4
	.sectionentsize	8
	.align		4
        /*0000*/ 	.word	0x00000000
	.align		4
        /*0004*/ 	.word	0xffffffff
	.align		4
        /*0008*/ 	.word	0x00000000
	.align		4
        /*000c*/ 	.word	0xfffffffe
	.align		4
        /*0010*/ 	.word	0x00000000
	.align		4
        /*0014*/ 	.word	0xfffffffd
	.align		4
        /*0018*/ 	.word	0x00000000
	.align		4
        /*001c*/ 	.word	0xfffffffc


//--------------------- .text.triton_poi_fused_1  --------------------------
	.section	.text.triton_poi_fused_1,"ax",@progbits
	.sectionflags	@"SHF_BARRIERS=1"
	.align	128
        .global         triton_poi_fused_1
        .type           triton_poi_fused_1,@function
        .size           triton_poi_fused_1,(.L_x_1 - triton_poi_fused_1)
        .other          triton_poi_fused_1,@"STO_CUDA_ENTRY STV_DEFAULT"
triton_poi_fused_1:
.text.triton_poi_fused_1:
[----:B------:R-:W0:Y:S01]  /*0000*/  LDC R1, c[0x0][0x28] ;  /* 0x00000a00ff017b82 */ /* 0x000e220000000800 */
[----:B------:R-:W1:Y:S07]  /*0010*/  S2R R0, SR_TID.X ;  /* 0x0000000000007919 */ /* 0x000e6e0000002100 */
[----:B------:R-:W2:Y:S01]  /*0020*/  S2UR UR4, SR_CTAID.Y ;  /* 0x00000000000479c3 */ /* 0x000ea20000002600 */
[----:B------:R-:W-:Y:S02]  /*0030*/  CS2R R8, SRZ ;  /* 0x0000000000087805 */ /* 0x000fe4000001ff00 */
[----:B------:R-:W-:Y:S01]  /*0040*/  CS2R R10, SRZ ;  /* 0x00000000000a7805 */ /* 0x000fe2000001ff00 */
[----:B------:R-:W3:Y:S01]  /*0050*/  S2R R3, SR_CTAID.X ;  /* 0x0000000000037919 */ /* 0x000ee20000002500 */
[----:B------:R-:W-:-:S03]  /*0060*/  ULDC.64 UR8, c[0x0][0x208] ;  /* 0x0000820000087ab9 */ /* 0x000fc60000000a00 */
[----:B------:R-:W4:Y:S01]  /*0070*/  LDC.64 R4, c[0x0][0x210] ;  /* 0x00008400ff047b82 */ /* 0x000f220000000a00 */
[----:B--2---:R-:W-:Y:S01]  /*0080*/  USHF.L.U32 UR4, UR4, 0x4, URZ ;  /* 0x0000000404047899 */ /* 0x004fe2000800063f */
[----:B-1----:R-:W-:Y:S01]  /*0090*/  SHF.R.U32.HI R2, RZ, 0x4, R0 ;  /* 0x00000004ff027819 */ /* 0x002fe20000011600 */
[----:B------:R-:W-:-:S03]  /*00a0*/  IMAD.SHL.U32 R6, R0, 0x4, RZ ;  /* 0x0000000400067824 */ /* 0x000fc600078e00ff */
[----:B------:R-:W-:Y:S01]  /*00b0*/  SGXT.U32 R2, R2, 0x3 ;  /* 0x000000030202781a */ /* 0x000fe20000000000 */
[----:B---3--:R-:W-:-:S03]  /*00c0*/  IMAD.SHL.U32 R3, R3, 0x40, RZ ;  /* 0x0000004003037824 */ /* 0x008fc600078e00ff */
[----:B------:R-:W-:Y:S02]  /*00d0*/  LOP3.LUT R2, R2, UR4, RZ, 0xfc, !PT ;  /* 0x0000000402027c12 */ /* 0x000fe4000f8efcff */
[----:B------:R-:W-:Y:S02]  /*00e0*/  LOP3.LUT R7, R3, 0x3c, R6, 0xf8, !PT ;  /* 0x0000003c03077812 */ /* 0x000fe400078ef806 */
[----:B------:R-:W-:-:S03]  /*00f0*/  ISETP.GE.AND P0, PT, R2, 0xc, PT ;  /* 0x0000000c0200780c */ /* 0x000fc60003f06270 */
[C---:B------:R-:W-:Y:S01]  /*0100*/  IMAD R13, R2.reuse, 0x4000, R7 ;  /* 0x00004000020d7824 */ /* 0x040fe200078e0207 */
[----:B------:R-:W-:-:S03]  /*0110*/  LOP3.LUT R2, R2, 0x8, RZ, 0xfc, !PT ;  /* 0x0000000802027812 */ /* 0x000fc600078efcff */
[----:B----4-:R-:W-:Y:S01]  /*0120*/  IMAD.WIDE R12, R13, 0x4, R4 ;  /* 0x000000040d0c7825 */ /* 0x010fe200078e0204 */
[----:B------:R-:W-:-:S03]  /*0130*/  ISETP.GE.AND P1, PT, R2, 0xc, PT ;  /* 0x0000000c0200780c */ /* 0x000fc60003f26270 */
[----:B------:R-:W-:Y:S02]  /*0140*/  IMAD R15, R2, 0x4000, R7 ;  /* 0x00004000020f7824 */ /* 0x000fe400078e0207 */
[----:B------:R1:W2:Y:S01]  /*0150*/  @!P0 LDG.E.EL.128 R8, desc[UR8][R12.64] ;  /* 0x000000080c088981 */ /* 0x0002a2000c2e1d00 */
[----:B------:R-:W-:Y:S01]  /*0160*/  CS2R R6, SRZ ;  /* 0x0000000000067805 */ /* 0x000fe2000001ff00 */
[----:B------:R-:W-:Y:S01]  /*0170*/  IMAD.WIDE R14, R15, 0x4, R4 ;  /* 0x000000040f0e7825 */ /* 0x000fe200078e0204 */
[----:B------:R-:W-:-:S06]  /*0180*/  CS2R R4, SRZ ;  /* 0x0000000000047805 */ /* 0x000fcc000001ff00 */
[----:B------:R3:W4:Y:S01]  /*0190*/  @!P1 LDG.E.EL.128 R4, desc[UR8][R14.64] ;  /* 0x000000080e049981 */ /* 0x000722000c2e1d00 */
[----:B------:R-:W5:Y:S01]  /*01a0*/  S2UR UR6, SR_CgaCtaId ;  /* 0x00000000000679c3 */ /* 0x000f620000008800 */
[----:B------:R-:W-:Y:S01]  /*01b0*/  UMOV UR5, 0x400 ;  /* 0x0000040000057882 */ /* 0x000fe20000000000 */
[----:B------:R-:W-:Y:S01]  /*01c0*/  UISETP.GE.AND UP0, UPT, UR4, URZ, UPT ;  /* 0x0000003f0400728c */ /* 0x000fe2000bf06270 */
[----:B------:R-:W1:Y:S01]  /*01d0*/  S2R R16, SR_TID.X ;  /* 0x0000000000107919 */ /* 0x000e620000002100 */
[----:B-----5:R-:W-:Y:S01]  /*01e0*/  UPRMT UR5, UR6, 0x654, UR5 ;  /* 0x0000065406057896 */ /* 0x020fe20008000005 */
[C---:B01----:R-:W-:Y:S01]  /*01f0*/  IMAD.SHL.U32 R19, R16.reuse, 0x4, RZ ;  /* 0x0000000410137824 */ /* 0x043fe200078e00ff */
[----:B------:R-:W-:-:S04]  /*0200*/  LOP3.LUT R17, R16, 0x40, RZ, 0xc0, !PT ;  /* 0x0000004010117812 */ /* 0x000fc800078ec0ff */
[----:B------:R-:W-:-:S04]  /*0210*/  LOP3.LUT R2, R19, 0xc0, RZ, 0xc0, !PT ;  /* 0x000000c013027812 */ /* 0x000fc800078ec0ff */
[----:B------:R-:W-:Y:S02]  /*0220*/  LEA R12, R17, R2, 0x2 ;  /* 0x00000002110c7211 */ /* 0x000fe400078e10ff */
[--C-:B------:R-:W-:Y:S02]  /*0230*/  SHF.R.U32.HI R2, RZ, 0x4, R0.reuse ;  /* 0x00000004ff027819 */ /* 0x100fe40000011600 */
[----:B------:R-:W-:Y:S02]  /*0240*/  LOP3.LUT R24, R12, 0x3c, R19, 0xf8, !PT ;  /* 0x0000003c0c187812 */ /* 0x000fe400078ef813 */
[----:B------:R-:W-:Y:S02]  /*0250*/  LEA.HI R13, R12, UR5, RZ, 0x1c ;  /* 0x000000050c0d7c11 */ /* 0x000fe4000f8fe0ff */
[----:B------:R-:W-:Y:S02]  /*0260*/  LOP3.LUT R12, R3, 0x3f, R0, 0xf8, !PT ;  /* 0x0000003f030c7812 */ /* 0x000fe400078ef800 */
[----:B------:R-:W-:Y:S01]  /*0270*/  SHF.R.U32.HI R3, RZ, 0x6, R0 ;  /* 0x00000006ff037819 */ /* 0x000fe20000011600 */
[----:B------:R-:W-:Y:S01]  /*0280*/  IMAD R24, R24, 0x4, R13 ;  /* 0x0000000418187824 */ /* 0x000fe200078e020d */
[----:B------:R-:W-:-:S02]  /*0290*/  LOP3.LUT R0, R16, 0x7f, RZ, 0xc0, !PT ;  /* 0x0000007f10007812 */ /* 0x000fc400078ec0ff */
[----:B------:R-:W-:Y:S02]  /*02a0*/  SGXT.U32 R13, R3, 0x1 ;  /* 0x00000001030d781a */ /* 0x000fe40000000000 */
[C---:B------:R-:W-:Y:S02]  /*02b0*/  LOP3.LUT R3, R0.reuse, 0x80, RZ, 0xfc, !PT ;  /* 0x0000008000037812 */ /* 0x040fe400078efcff */
[----:B---3--:R-:W-:Y:S02]  /*02c0*/  LOP3.LUT R14, R0, 0x100, RZ, 0xfc, !PT ;  /* 0x00000100000e7812 */ /* 0x008fe400078efcff */
[----:B------:R-:W-:Y:S02]  /*02d0*/  LOP3.LUT R2, R2, 0x4, RZ, 0xc0, !PT ;  /* 0x0000000402027812 */ /* 0x000fe400078ec0ff */
[----:B------:R-:W-:Y:S02]  /*02e0*/  LOP3.LUT R15, R0, 0x180, RZ, 0xfc, !PT ;  /* 0x00000180000f7812 */ /* 0x000fe400078efcff */
[----:B------:R-:W-:Y:S01]  /*02f0*/  SHF.R.U32.HI R3, RZ, 0x4, R3 ;  /* 0x00000004ff037819 */ /* 0x000fe20000011603 */
[----:B------:R-:W-:Y:S01]  /*0300*/  VIADD R23, R2, UR5 ;  /* 0x0000000502177c36 */ /* 0x000fe20008000000 */
[----:B------:R-:W-:-:S02]  /*0310*/  SHF.R.U32.HI R14, RZ, 0x4, R14 ;  /* 0x00000004ff0e7819 */ /* 0x000fc4000001160e */
[----:B------:R-:W-:Y:S01]  /*0320*/  LOP3.LUT R13, R13, UR4, RZ, 0xfc, !PT ;  /* 0x000000040d0d7c12 */ /* 0x000fe2000f8efcff */
[----:B------:R-:W-:Y:S01]  /*0330*/  IMAD R23, R0, 0x4, R23 ;  /* 0x0000000400177824 */ /* 0x000fe200078e0217 */
[----:B------:R-:W-:Y:S02]  /*0340*/  SHF.R.U32.HI R2, RZ, 0x4, R15 ;  /* 0x00000004ff027819 */ /* 0x000fe4000001160f */
[----:B------:R-:W-:Y:S02]  /*0350*/  LOP3.LUT R15, R3, 0xc, RZ, 0xc0, !PT ;  /* 0x0000000c030f7812 */ /* 0x000fe400078ec0ff */
[----:B------:R-:W-:Y:S01]  /*0360*/  LOP3.LUT R16, R14, 0x14, RZ, 0xc0, !PT ;  /* 0x000000140e107812 */ /* 0x000fe200078ec0ff */
[C---:B------:R-:W-:Y:S01]  /*0370*/  IMAD.HI R14, R13.reuse, 0x55555556, RZ ;  /* 0x555555560d0e7827 */ /* 0x040fe200078e02ff */
[----:B------:R-:W-:Y:S02]  /*0380*/  LOP3.LUT R3, R13, 0x2, RZ, 0xfc, !PT ;  /* 0x000000020d037812 */ /* 0x000fe400078efcff */
[----:B------:R-:W-:Y:S01]  /*0390*/  LOP3.LUT R17, R2, 0x1c, RZ, 0xc0, !PT ;  /* 0x0000001c02117812 */ /* 0x000fe200078ec0ff */
[----:B------:R-:W-:Y:S01]  /*03a0*/  VIADD R21, R16, UR5 ;  /* 0x0000000510157c36 */ /* 0x000fe20008000000 */
[----:B------:R-:W-:Y:S01]  /*03b0*/  LEA.HI R14, R14, R14, RZ, 0x1 ;  /* 0x0000000e0e0e7211 */ /* 0x000fe200078f08ff */
[----:B------:R-:W-:Y:S01]  /*03c0*/  IMAD.HI R16, R3, 0x55555556, RZ ;  /* 0x5555555603107827 */ /* 0x000fe200078e02ff */
[----:B------:R-:W-:-:S02]  /*03d0*/  IADD3 R19, R15, UR5, RZ ;  /* 0x000000050f137c10 */ /* 0x000fc4000fffe0ff */
[----:B------:R-:W-:Y:S01]  /*03e0*/  LEA R21, R0, R21, 0x2 ;  /* 0x0000001500157211 */ /* 0x000fe200078e10ff */
[----:B------:R-:W-:Y:S01]  /*03f0*/  VIADD R15, R17, UR5 ;  /* 0x00000005110f7c36 */ /* 0x000fe20008000000 */
[----:B------:R-:W-:Y:S01]  /*0400*/  LEA.HI R16, R16, R16, RZ, 0x1 ;  /* 0x0000001010107211 */ /* 0x000fe200078f08ff */
[----:B------:R-:W-:Y:S01]  /*0410*/  IMAD R17, R14, -0x3, R13 ;  /* 0xfffffffd0e117824 */ /* 0x000fe200078e020d */
[C---:B------:R-:W-:Y:S01]  /*0420*/  LOP3.LUT R2, R13.reuse, 0x4, RZ, 0xfc, !PT ;  /* 0x000000040d027812 */ /* 0x040fe200078efcff */
[----:B------:R-:W-:Y:S01]  /*0430*/  IMAD R22, R0, 0x4, R19 ;  /* 0x0000000400167824 */ /* 0x000fe200078e0213 */
[----:B------:R-:W-:Y:S01]  /*0440*/  LOP3.LUT R26, R13, 0x6, RZ, 0xfc, !PT ;  /* 0x000000060d1a7812 */ /* 0x000fe200078efcff */
[----:B------:R-:W-:Y:S01]  /*0450*/  IMAD R17, R12, 0x3, R17 ;  /* 0x000000030c117824 */ /* 0x000fe200078e0211 */
[----:B------:R-:W-:Y:S01]  /*0460*/  ISETP.GE.AND P0, PT, R2, 0xc, PT ;  /* 0x0000000c0200780c */ /* 0x000fe20003f06270 */
[----:B------:R-:W-:Y:S01]  /*0470*/  IMAD R19, R16, -0x3, R3 ;  /* 0xfffffffd10137824 */ /* 0x000fe200078e0203 */
[----:B------:R-:W-:Y:S01]  /*0480*/  ISETP.GE.AND P5, PT, R3, 0xc, PT ;  /* 0x0000000c0300780c */ /* 0x000fe20003fa6270 */
[----:B------:R-:W-:Y:S01]  /*0490*/  IMAD R0, R0, 0x4, R15 ;  /* 0x0000000400007824 */ /* 0x000fe200078e020f */
[----:B------:R-:W-:Y:S01]  /*04a0*/  ISETP.GE.AND P4, PT, R13, 0xc, PT ;  /* 0x0000000c0d00780c */ /* 0x000fe20003f86270 */
[----:B------:R-:W-:Y:S01]  /*04b0*/  IMAD R17, R14, 0xc000, R17 ;  /* 0x0000c0000e117824 */ /* 0x000fe200078e0211 */
[----:B------:R-:W-:Y:S01]  /*04c0*/  ISETP.GE.AND P3, PT, R26, 0xc, PT ;  /* 0x0000000c1a00780c */ /* 0x000fe20003f66270 */
[----:B------:R-:W-:-:S02]  /*04d0*/  IMAD R19, R16, 0xc000, R19 ;  /* 0x0000c00010137824 */ /* 0x000fc400078e0213 */
[----:B------:R-:W-:-:S05]  /*04e0*/  IMAD.HI R25, R2, 0x55555556, RZ ;  /* 0x5555555602197827 */ /* 0x000fca00078e02ff */
[----:B------:R-:W-:-:S05]  /*04f0*/  LEA.HI R25, R25, R25, RZ, 0x1 ;  /* 0x0000001919197211 */ /* 0x000fca00078f08ff */
[----:B------:R-:W-:-:S04]  /*0500*/  IMAD R2, R25, -0x3, R2 ;  /* 0xfffffffd19027824 */ /* 0x000fc800078e0202 */
[----:B------:R-:W-:Y:S01]  /*0510*/  IMAD R15, R25, 0xc000, R2 ;  /* 0x0000c000190f7824 */ /* 0x000fe200078e0202 */
[----:B------:R-:W-:Y:S01]  /*0520*/  LOP3.LUT R25, R13, 0x8, RZ, 0xfc, !PT ;  /* 0x000000080d197812 */ /* 0x000fe200078efcff */
[----:B------:R-:W-:-:S03]  /*0530*/  IMAD.HI R2, R26, 0x55555556, RZ ;  /* 0x555555561a027827 */ /* 0x000fc600078e02ff */
[----:B------:R-:W-:Y:S01]  /*0540*/  ISETP.GE.AND P2, PT, R25, 0xc, PT ;  /* 0x0000000c1900780c */ /* 0x000fe20003f46270 */
[----:B------:R-:W-:Y:S01]  /*0550*/  IMAD R15, R12, 0x3, R15 ;  /* 0x000000030c0f7824 */ /* 0x000fe200078e020f */
[----:B------:R-:W-:Y:S02]  /*0560*/  LEA.HI R27, R2, R2, RZ, 0x1 ;  /* 0x00000002021b7211 */ /* 0x000fe400078f08ff */
[----:B------:R-:W0:Y:S03]  /*0570*/  LDC.64 R2, c[0x0][0x218] ;  /* 0x00008600ff027b82 */ /* 0x000e260000000a00 */
[----:B------:R-:W-:-:S04]  /*0580*/  IMAD R26, R27, -0x3, R26 ;  /* 0xfffffffd1b1a7824 */ /* 0x000fc800078e021a */
[----:B------:R-:W-:Y:S01]  /*0590*/  IMAD R27, R27, 0xc000, R26 ;  /* 0x0000c0001b1b7824 */ /* 0x000fe200078e021a */
[----:B--2---:R-:W-:Y:S04]  /*05a0*/  STS [R24], R8 ;  /* 0x0000000818007388 */ /* 0x004fe80000000800 */
[----:B------:R-:W-:Y:S04]  /*05b0*/  STS [R24+0x4], R9 ;  /* 0x0000040918007388 */ /* 0x000fe80000000800 */
[----:B------:R-:W-:Y:S04]  /*05c0*/  STS [R24+0x8], R10 ;  /* 0x0000080a18007388 */ /* 0x000fe80000000800 */
[----:B------:R1:W-:Y:S01]  /*05d0*/  STS [R24+0xc], R11 ;  /* 0x00000c0b18007388 */ /* 0x0003e20000000800 */
[----:B------:R-:W-:Y:S01]  /*05e0*/  BAR.SYNC.DEFER_BLOCKING 0x0 ;  /* 0x0000000000007b1d */ /* 0x000fe20000010000 */
[----:B-1----:R-:W-:-:S04]  /*05f0*/  LOP3.LUT R11, R13, 0xa, RZ, 0xfc, !PT ;  /* 0x0000000a0d0b7812 */ /* 0x002fc800078efcff */
[----:B------:R-:W-:Y:S01]  /*0600*/  ISETP.GE.AND P1, PT, R11, 0xc, PT ;  /* 0x0000000c0b00780c */ /* 0x000fe20003f26270 */
[----:B------:R-:W1:Y:S04]  /*0610*/  LDS R20, [R23] ;  /* 0x0000000017147984 */ /* 0x000e680000000800 */
[----:B------:R-:W2:Y:S04]  /*0620*/  LDS R18, [R22+0x200] ;  /* 0x0002000016127984 */ /* 0x000ea80000000800 */
[----:B------:R-:W3:Y:S04]  /*0630*/  LDS R16, [R21+0x400] ;  /* 0x0004000015107984 */ /* 0x000ee80000000800 */
[----:B------:R-:W5:Y:S01]  /*0640*/  LDS R14, [R0+0x600] ;  /* 0x00060000000e7984 */ /* 0x000f620000000800 */
[----:B------:R-:W-:Y:S06]  /*0650*/  BAR.SYNC.DEFER_BLOCKING 0x0 ;  /* 0x0000000000007b1d */ /* 0x000fec0000010000 */
[----:B----4-:R4:W-:Y:S04]  /*0660*/  STS [R24], R4 ;  /* 0x0000000418007388 */ /* 0x0109e80000000800 */
[----:B------:R0:W-:Y:S04]  /*0670*/  STS [R24+0x4], R5 ;  /* 0x0000040518007388 */ /* 0x0001e80000000800 */
[----:B------:R0:W-:Y:S01]  /*0680*/  STS [R24+0x8], R6 ;  /* 0x0000080618007388 */ /* 0x0001e20000000800 */
[----:B----4-:R-:W-:-:S03]  /*0690*/  LOP3.LUT R4, R13, 0xc, RZ, 0xfc, !PT ;  /* 0x0000000c0d047812 */ /* 0x010fc600078efcff */
[----:B------:R4:W-:Y:S01]  /*06a0*/  STS [R24+0xc], R7 ;  /* 0x00000c0718007388 */ /* 0x0009e20000000800 */
[----:B0-----:R-:W-:Y:S01]  /*06b0*/  IMAD.HI R5, R11, 0x55555556, RZ ;  /* 0x555555560b057827 */ /* 0x001fe200078e02ff */
[----:B------:R-:W-:Y:S03]  /*06c0*/  BAR.SYNC.DEFER_BLOCKING 0x0 ;  /* 0x0000000000007b1d */ /* 0x000fe60000010000 */
[----:B------:R-:W-:-:S04]  /*06d0*/  IMAD.HI R6, R4, 0x55555556, RZ ;  /* 0x5555555604067827 */ /* 0x000fc800078e02ff */
[----:B----4-:R-:W-:-:S04]  /*06e0*/  IMAD.HI R24, R25, 0x55555556, RZ ;  /* 0x5555555619187827 */ /* 0x010fc800078e02ff */
[----:B------:R-:W-:Y:S01]  /*06f0*/  IMAD R7, R12, 0x3, R19 ;  /* 0x000000030c077824 */ /* 0x000fe200078e0213 */
[----:B------:R-:W-:-:S05]  /*0700*/  LEA.HI R24, R24, R24, RZ, 0x1 ;  /* 0x0000001818187211 */ /* 0x000fca00078f08ff */
[----:B------:R-:W-:Y:S01]  /*0710*/  IMAD R25, R24, -0x3, R25 ;  /* 0xfffffffd18197824 */ /* 0x000fe200078e0219 */
[----:B------:R-:W0:Y:S04]  /*0720*/  LDS R8, [R23] ;  /* 0x0000000017087984 */ /* 0x000e280000000800 */
[----:B------:R4:W0:Y:S04]  /*0730*/  LDS R10, [R22+0x200] ;  /* 0x00020000160a7984 */ /* 0x0008280000000800 */
[----:B------:R1:W0:Y:S01]  /*0740*/  LDS R9, [R21+0x400] ;  /* 0x0004000015097984 */ /* 0x0002220000000800 */
[----:B----4-:R-:W-:-:S02]  /*0750*/  LEA.HI R22, R5, R5, RZ, 0x1 ;  /* 0x0000000505167211 */ /* 0x010fc400078f08ff */
[----:B-1----:R-:W-:-:S03]  /*0760*/  LEA.HI R21, R6, R6, RZ, 0x1 ;  /* 0x0000000606157211 */ /* 0x002fc600078f08ff */
[----:B------:R-:W-:Y:S02]  /*0770*/  IMAD R11, R22, -0x3, R11 ;  /* 0xfffffffd160b7824 */ /* 0x000fe400078e020b */
[----:B------:R-:W-:-:S04]  /*0780*/  IMAD.WIDE R6, R7, 0x4, R2 ;  /* 0x0000000407067825 */ /* 0x000fc800078e0202 */
[----:B------:R-:W-:Y:S02]  /*0790*/  IMAD R26, R21, -0x3, R4 ;  /* 0xfffffffd151a7824 */ /* 0x000fe400078e0204 */
[----:B------:R-:W-:-:S04]  /*07a0*/  IMAD.WIDE R4, R17, 0x4, R2 ;  /* 0x0000000411047825 */ /* 0x000fc800078e0202 */
[----:B------:R-:W-:Y:S01]  /*07b0*/  IMAD R17, R24, 0xc000, R25 ;  /* 0x0000c00018117824 */ /* 0x000fe200078e0219 */
[----:B------:R1:W-:Y:S01]  /*07c0*/  @!P4 STG.E desc[UR8][R4.64], R20 ;  /* 0x000000140400c986 */ /* 0x0003e2000c101908 */
[----:B------:R-:W-:Y:S01]  /*07d0*/  IMAD R11, R22, 0xc000, R11 ;  /* 0x0000c000160b7824 */ /* 0x000fe200078e020b */
[----:B------:R-:W-:Y:S01]  /*07e0*/  PLOP3.LUT P4, PT, PT, PT, UP0, 0x80, 0x0 ;  /* 0x000000000000781c */ /* 0x000fe20003f8f008 */
[----:B------:R-:W-:Y:S01]  /*07f0*/  IMAD R21, R21, 0xc000, R26 ;  /* 0x0000c00015157824 */ /* 0x000fe200078e021a */
[----:B--2---:R2:W-:Y:S01]  /*0800*/  @!P5 STG.E desc[UR8][R6.64], R18 ;  /* 0x000000120600d986 */ /* 0x0045e2000c101908 */
[----:B------:R-:W-:Y:S01]  /*0810*/  PLOP3.LUT P5, PT, PT, PT, UP0, 0x40, 0x0 ;  /* 0x000000000000781c */ /* 0x000fe20003fae808 */
[C---:B------:R-:W-:Y:S02]  /*0820*/  IMAD R25, R12.reuse, 0x3, R27 ;  /* 0x000000030c197824 */ /* 0x040fe400078e021b */
[C---:B------:R-:W-:Y:S02]  /*0830*/  IMAD R17, R12.reuse, 0x3, R17 ;  /* 0x000000030c117824 */ /* 0x040fe400078e0211 */
[----:B------:R-:W-:-:S02]  /*0840*/  IMAD R11, R12, 0x3, R11 ;  /* 0x000000030c0b7824 */ /* 0x000fc400078e020b */
[----:B------:R-:W-:Y:S02]  /*0850*/  IMAD R19, R12, 0x3, R21 ;  /* 0x000000030c137824 */ /* 0x000fe400078e0215 */
[----:B------:R-:W-:-:S04]  /*0860*/  IMAD.WIDE R22, R15, 0x4, R2 ;  /* 0x000000040f167825 */ /* 0x000fc800078e0202 */
[--C-:B------:R-:W-:Y:S01]  /*0870*/  IMAD.WIDE R24, R25, 0x4, R2.reuse ;  /* 0x0000000419187825 */ /* 0x100fe200078e0202 */
[----:B---3--:R3:W-:Y:S03]  /*0880*/  @!P0 STG.E desc[UR8][R22.64], R16 ;  /* 0x0000001016008986 */ /* 0x0087e6000c101908 */
[--C-:B-1----:R-:W-:Y:S01]  /*0890*/  IMAD.WIDE R4, R17, 0x4, R2.reuse ;  /* 0x0000000411047825 */ /* 0x102fe200078e0202 */
[----:B-----5:R3:W-:Y:S03]  /*08a0*/  @!P3 STG.E desc[UR8][R24.64], R14 ;  /* 0x0000000e1800b986 */ /* 0x0207e6000c101908 */
[--C-:B--2---:R-:W-:Y:S01]  /*08b0*/  IMAD.WIDE R6, R11, 0x4, R2.reuse ;  /* 0x000000040b067825 */ /* 0x104fe200078e0202 */
[----:B0-----:R3:W-:Y:S03]  /*08c0*/  @!P2 STG.E desc[UR8][R4.64], R8 ;  /* 0x000000080400a986 */ /* 0x0017e6000c101908 */
[----:B------:R-:W-:Y:S01]  /*08d0*/  IMAD.WIDE R18, R19, 0x4, R2 ;  /* 0x0000000413127825 */ /* 0x000fe200078e0202 */
[----:B------:R3:W-:Y:S04]  /*08e0*/  @!P1 STG.E desc[UR8][R6.64], R10 ;  /* 0x0000000a06009986 */ /* 0x0007e8000c101908 */
[----:B------:R3:W-:Y:S01]  /*08f0*/  @!P4 STG.E desc[UR8][R18.64], R9 ;  /* 0x000000091200c986 */ /* 0x0007e2000c101908 */
[----:B------:R-:W-:Y:S05]  /*0900*/  @!P5 EXIT ;  /* 0x000000000000d94d */ /* 0x000fea0003800000 */
[----:B---3--:R-:W0:Y:S01]  /*0910*/  LDS R5, [R0+0x600] ;  /* 0x0006000000057984 */ /* 0x008e220000000800 */
[----:B------:R-:W-:-:S05]  /*0920*/  LOP3.LUT R13, R13, 0xe, RZ, 0xfc, !PT ;  /* 0x0000000e0d0d7812 */ /* 0x000fca00078efcff */
[----:B------:R-:W-:-:S05]  /*0930*/  IMAD.HI R4, R13, 0x55555556, RZ ;  /* 0x555555560d047827 */ /* 0x000fca00078e02ff */
[----:B------:R-:W-:-:S05]  /*0940*/  LEA.HI R4, R4, R4, RZ, 0x1 ;  /* 0x0000000404047211 */ /* 0x000fca00078f08ff */
[----:B------:R-:W-:-:S04]  /*0950*/  IMAD R13, R4, -0x3, R13 ;  /* 0xfffffffd040d7824 */ /* 0x000fc800078e020d */
[----:B------:R-:W-:-:S04]  /*0960*/  IMAD R13, R4, 0xc000, R13 ;  /* 0x0000c000040d7824 */ /* 0x000fc800078e020d */
[----:B------:R-:W-:-:S04]  /*0970*/  IMAD R13, R12, 0x3, R13 ;  /* 0x000000030c0d7824 */ /* 0x000fc800078e020d */
[----:B------:R-:W-:-:S05]  /*0980*/  IMAD.WIDE R2, R13, 0x4, R2 ;  /* 0x000000040d027825 */ /* 0x000fca00078e0202 */
[----:B0-----:R-:W-:Y:S01]  /*0990*/  STG.E desc[UR8][R2.64], R5 ;  /* 0x0000000502007986 */ /* 0x001fe2000c101908 */
[----:B------:R-:W-:Y:S05]  /*09a0*/  EXIT ;  /* 0x000000000000794d */ /* 0x000fea0003800000 */
.L_x_0:
[----:B------:R-:W-:-:S00]  /*09b0*/  BRA `(.L_x_0) ;  /* 0xfffffffc00fc7947 */ /* 0x000fc0000383ffff */
[----:B------:R-:W-:-:S00]  /*09c0*/  NOP ;  /* 0x0000000000007918 */ /* 0x000fc00000000000 */
        /* <DEDUP_REMOVED lines=11> */
.L_x_1:


//--------------------- .nv.shared.triton_poi_fused_1 --------------------------
	.section	.nv.shared.triton_poi_fused_1,"aw",@nobits
	.sectionflags	@""
	.align	16
	.zero		1024


//--------------------- .nv.constant0.triton_poi_fused_1 --------------------------
	.section	.nv.constant0.triton_poi_fused_1,"a",@progbits
	.sectionflags	@""
	.align	4
.nv.constant0.triton_poi_fused_1:
	.zero		552
